//
// Generated by NVIDIA NVVM Compiler
//
// Compiler Build ID: CL-36424714
// Cuda compilation tools, release 13.0, V13.0.88
// Based on NVVM 20.0.0
//

.version 9.0
.target sm_100
.address_size 64

	// .globl	_Z25countOddDivisorsMaxKernelxxPKxiPxS1_
.extern .shared .align 16 .b8 shared_data[];

.visible .entry _Z25countOddDivisorsMaxKernelxxPKxiPxS1_(
	.param .u64 _Z25countOddDivisorsMaxKernelxxPKxiPxS1__param_0,
	.param .u64 _Z25countOddDivisorsMaxKernelxxPKxiPxS1__param_1,
	.param .u64 .ptr .align 1 _Z25countOddDivisorsMaxKernelxxPKxiPxS1__param_2,
	.param .u32 _Z25countOddDivisorsMaxKernelxxPKxiPxS1__param_3,
	.param .u64 .ptr .align 1 _Z25countOddDivisorsMaxKernelxxPKxiPxS1__param_4,
	.param .u64 .ptr .align 1 _Z25countOddDivisorsMaxKernelxxPKxiPxS1__param_5
)
{
	.reg .pred 	%p<16>;
	.reg .b32 	%r<35>;
	.reg .b64 	%rd<54>;

	ld.param.u64 	%rd19, [_Z25countOddDivisorsMaxKernelxxPKxiPxS1__param_0];
	ld.param.u64 	%rd20, [_Z25countOddDivisorsMaxKernelxxPKxiPxS1__param_1];
	ld.param.u64 	%rd21, [_Z25countOddDivisorsMaxKernelxxPKxiPxS1__param_2];
	ld.param.u32 	%r10, [_Z25countOddDivisorsMaxKernelxxPKxiPxS1__param_3];
	ld.param.u64 	%rd22, [_Z25countOddDivisorsMaxKernelxxPKxiPxS1__param_4];
	ld.param.u64 	%rd23, [_Z25countOddDivisorsMaxKernelxxPKxiPxS1__param_5];
	mov.u32 	%r1, %tid.x;
	setp.ne.s32 	%p1, %r1, 0;
	@%p1 bra 	$L__BB0_2;
	mov.b64 	%rd24, 0;
	st.shared.v2.u64 	[shared_data], {%rd24, %rd24};
$L__BB0_2:
	bar.sync 	0;
	mov.u32 	%r11, %ctaid.x;
	mov.u32 	%r12, %ntid.x;
	mad.lo.s32 	%r13, %r11, %r12, %r1;
	cvt.s64.s32 	%rd25, %r13;
	add.s64 	%rd1, %rd19, %rd25;
	setp.gt.s64 	%p2, %rd1, %rd20;
	@%p2 bra 	$L__BB0_25;
	mov.u64 	%rd46, %rd1;
$L__BB0_4:
	mov.u64 	%rd49, %rd46;
	and.b64  	%rd26, %rd49, 1;
	setp.eq.b64 	%p3, %rd26, 1;
	not.pred 	%p4, %p3;
	shr.s64 	%rd46, %rd49, 1;
	@%p4 bra 	$L__BB0_4;
	setp.lt.s32 	%p5, %r10, 1;
	mov.b32 	%r34, 1;
	@%p5 bra 	$L__BB0_21;
	cvta.to.global.u64 	%rd4, %rd21;
	mov.b32 	%r34, 1;
	mov.b32 	%r30, 0;
$L__BB0_7:
	mul.wide.u32 	%rd27, %r30, 8;
	add.s64 	%rd28, %rd4, %rd27;
	ld.global.u64 	%rd6, [%rd28];
	mul.lo.s64 	%rd29, %rd6, %rd6;
	setp.gt.s64 	%p6, %rd29, %rd49;
	@%p6 bra 	$L__BB0_21;
	or.b64  	%rd30, %rd49, %rd6;
	and.b64  	%rd31, %rd30, -4294967296;
	setp.ne.s64 	%p7, %rd31, 0;
	@%p7 bra 	$L__BB0_10;
	cvt.u32.u64 	%r17, %rd6;
	cvt.u32.u64 	%r18, %rd49;
	rem.u32 	%r19, %r18, %r17;
	cvt.u64.u32 	%rd48, %r19;
	bra.uni 	$L__BB0_11;
$L__BB0_10:
	rem.s64 	%rd48, %rd49, %rd6;
$L__BB0_11:
	setp.ne.s64 	%p8, %rd48, 0;
	mov.b32 	%r32, 0;
	@%p8 bra 	$L__BB0_20;
$L__BB0_12:
	mov.u32 	%r4, %r32;
	or.b64  	%rd32, %rd49, %rd6;
	and.b64  	%rd33, %rd32, -4294967296;
	setp.ne.s64 	%p9, %rd33, 0;
	@%p9 bra 	$L__BB0_14;
	cvt.u32.u64 	%r21, %rd6;
	cvt.u32.u64 	%r22, %rd49;
	div.u32 	%r23, %r22, %r21;
	cvt.u64.u32 	%rd49, %r23;
	bra.uni 	$L__BB0_15;
$L__BB0_14:
	div.s64 	%rd49, %rd49, %rd6;
$L__BB0_15:
	or.b64  	%rd34, %rd49, %rd6;
	and.b64  	%rd35, %rd34, -4294967296;
	setp.ne.s64 	%p10, %rd35, 0;
	@%p10 bra 	$L__BB0_17;
	cvt.u32.u64 	%r24, %rd6;
	cvt.u32.u64 	%r25, %rd49;
	rem.u32 	%r26, %r25, %r24;
	cvt.u64.u32 	%rd51, %r26;
	bra.uni 	$L__BB0_18;
$L__BB0_17:
	rem.s64 	%rd51, %rd49, %rd6;
$L__BB0_18:
	setp.eq.s64 	%p11, %rd51, 0;
	add.s32 	%r32, %r4, 1;
	@%p11 bra 	$L__BB0_12;
	add.s32 	%r27, %r4, 2;
	mul.lo.s32 	%r34, %r27, %r34;
$L__BB0_20:
	add.s32 	%r30, %r30, 1;
	setp.ne.s32 	%p12, %r30, %r10;
	@%p12 bra 	$L__BB0_7;
$L__BB0_21:
	setp.gt.s64 	%p13, %rd49, 1;
	selp.u32 	%r28, 1, 0, %p13;
	shl.b32 	%r29, %r34, %r28;
	cvt.s64.s32 	%rd36, %r29;
	atom.shared.max.s64 	%rd37, [shared_data], %rd36;
	ld.shared.u64 	%rd38, [shared_data];
	setp.ne.s64 	%p14, %rd38, %rd36;
	@%p14 bra 	$L__BB0_23;
	atom.shared.max.s64 	%rd39, [shared_data+8], %rd1;
$L__BB0_23:
	setp.ne.s32 	%p15, %r1, 0;
	bar.sync 	0;
	@%p15 bra 	$L__BB0_25;
	ld.shared.v2.u64 	{%rd40, %rd41}, [shared_data];
	cvta.to.global.u64 	%rd42, %rd22;
	atom.global.max.s64 	%rd43, [%rd42], %rd40;
	cvta.to.global.u64 	%rd44, %rd23;
	atom.global.max.s64 	%rd45, [%rd44], %rd41;
$L__BB0_25:
	ret;

}


// ===== COMPILED SASS (sm_100) =====

	.target	sm_100

	.elftype	@"ET_EXEC"


//--------------------- .note.nv.tkinfo           --------------------------
	.section	.note.nv.tkinfo,"",@"SHT_NOTE"
	.sectionflags	@"SHF_NOTE_NV_TKINFO"
	.tkinfo
        /*0018*/ 	.word	0x00000002
        /*0030*/ 	.string	""
        /*0030*/ 	.string	"ptxas"
        /*0030*/ 	.string	"Cuda compilation tools, release 13.0, V13.0.88"
        /*0030*/ 	.string	"Build cuda_13.0.r13.0/compiler.36424714_0"
        /*0030*/ 	.string	"-arch sm_100 -m 64 "



//--------------------- .note.nv.cuinfo           --------------------------
	.section	.note.nv.cuinfo,"",@"SHT_NOTE"
	.sectionflags	@"SHF_NOTE_NV_CUINFO"
        /*0018*/ 	.short	0x0002
        /*001a*/ 	.short	0x0064
        /*001c*/ 	.short	0x0082
	.zero		2


//--------------------- .nv.info                  --------------------------
	.section	.nv.info,"",@"SHT_CUDA_INFO"
	.align	4


	//----- nvinfo : EIATTR_REGCOUNT
	.align		4
        /*0000*/ 	.byte	0x04, 0x2f
        /*0002*/ 	.short	(.L_1 - .L_0)
	.align		4
.L_0:
        /*0004*/ 	.word	index@(_Z25countOddDivisorsMaxKernelxxPKxiPxS1_)
        /*0008*/ 	.word	0x00000020


	//----- nvinfo : EIATTR_FRAME_SIZE
	.align		4
.L_1:
        /*000c*/ 	.byte	0x04, 0x11
        /*000e*/ 	.short	(.L_3 - .L_2)
	.align		4
.L_2:
        /*0010*/ 	.word	index@($__internal_1_$__cuda_sm20_rem_s64)
        /*0014*/ 	.word	0x00000000


	//----- nvinfo : EIATTR_FRAME_SIZE
	.align		4
.L_3:
        /*0018*/ 	.byte	0x04, 0x11
        /*001a*/ 	.short	(.L_5 - .L_4)
	.align		4
.L_4:
        /*001c*/ 	.word	index@($__internal_0_$__cuda_sm20_div_s64)
        /*0020*/ 	.word	0x00000000


	//----- nvinfo : EIATTR_FRAME_SIZE
	.align		4
.L_5:
        /*0024*/ 	.byte	0x04, 0x11
        /*0026*/ 	.short	(.L_7 - .L_6)
	.align		4
.L_6:
        /*0028*/ 	.word	index@(_Z25countOddDivisorsMaxKernelxxPKxiPxS1_)
        /*002c*/ 	.word	0x00000000


	//----- nvinfo : EIATTR_MIN_STACK_SIZE
	.align		4
.L_7:
        /*0030*/ 	.byte	0x04, 0x12
        /*0032*/ 	.short	(.L_9 - .L_8)
	.align		4
.L_8:
        /*0034*/ 	.word	index@(_Z25countOddDivisorsMaxKernelxxPKxiPxS1_)
        /*0038*/ 	.word	0x00000000
.L_9:


//--------------------- .nv.compat                --------------------------
	.section	.nv.compat,"",@"SHT_CUDA_COMPAT_INFO"
	.align	4
        /*0000*/ 	.byte	0x02, 0x09, 0x00, 0x00, 0x02, 0x02, 0x01, 0x00, 0x02, 0x05, 0x05, 0x00, 0x03, 0x07, 0x01, 0x01
        /*0010*/ 	.byte	0x02, 0x03, 0x00, 0x00, 0x02, 0x06, 0x01, 0x00, 0x04, 0x0b, 0x08, 0x00, 0x09, 0x00, 0x00, 0x00
        /*0020*/ 	.byte	0x00, 0x00, 0x00, 0x00


//--------------------- .nv.info._Z25countOddDivisorsMaxKernelxxPKxiPxS1_ --------------------------
	.section	.nv.info._Z25countOddDivisorsMaxKernelxxPKxiPxS1_,"",@"SHT_CUDA_INFO"
	.sectionflags	@""
	.align	4


	//----- nvinfo : EIATTR_CUDA_API_VERSION
	.align		4
        /*0000*/ 	.byte	0x04, 0x37
        /*0002*/ 	.short	(.L_11 - .L_10)
.L_10:
        /*0004*/ 	.word	0x00000082


	//----- nvinfo : EIATTR_KPARAM_INFO
	.align		4
.L_11:
        /*0008*/ 	.byte	0x04, 0x17
        /*000a*/ 	.short	(.L_13 - .L_12)
.L_12:
        /*000c*/ 	.word	0x00000000
        /*0010*/ 	.short	0x0005
        /*0012*/ 	.short	0x0028
        /*0014*/ 	.byte	0x00, 0xf5, 0x21, 0x00


	//----- nvinfo : EIATTR_KPARAM_INFO
	.align		4
.L_13:
        /*0018*/ 	.byte	0x04, 0x17
        /*001a*/ 	.short	(.L_15 - .L_14)
.L_14:
        /*001c*/ 	.word	0x00000000
        /*0020*/ 	.short	0x0004
        /*0022*/ 	.short	0x0020
        /*0024*/ 	.byte	0x00, 0xf5, 0x21, 0x00


	//----- nvinfo : EIATTR_KPARAM_INFO
	.align		4
.L_15:
        /*0028*/ 	.byte	0x04, 0x17
        /*002a*/ 	.short	(.L_17 - .L_16)
.L_16:
        /*002c*/ 	.word	0x00000000
        /*0030*/ 	.short	0x0003
        /*0032*/ 	.short	0x0018
        /*0034*/ 	.byte	0x00, 0xf0, 0x11, 0x00


	//----- nvinfo : EIATTR_KPARAM_INFO
	.align		4
.L_17:
        /*0038*/ 	.byte	0x04, 0x17
        /*003a*/ 	.short	(.L_19 - .L_18)
.L_18:
        /*003c*/ 	.word	0x00000000
        /*0040*/ 	.short	0x0002
        /*0042*/ 	.short	0x0010
        /*0044*/ 	.byte	0x00, 0xf5, 0x21, 0x00


	//----- nvinfo : EIATTR_KPARAM_INFO
	.align		4
.L_19:
        /*0048*/ 	.byte	0x04, 0x17
        /*004a*/ 	.short	(.L_21 - .L_20)
.L_20:
        /*004c*/ 	.word	0x00000000
        /*0050*/ 	.short	0x0001
        /*0052*/ 	.short	0x0008
        /*0054*/ 	.byte	0x00, 0xf0, 0x21, 0x00


	//----- nvinfo : EIATTR_KPARAM_INFO
	.align		4
.L_21:
        /*0058*/ 	.byte	0x04, 0x17
        /*005a*/ 	.short	(.L_23 - .L_22)
.L_22:
        /*005c*/ 	.word	0x00000000
        /*0060*/ 	.short	0x0000
        /*0062*/ 	.short	0x0000
        /*0064*/ 	.byte	0x00, 0xf0, 0x21, 0x00


	//----- nvinfo : EIATTR_SPARSE_MMA_MASK
	.align		4
.L_23:
        /*0068*/ 	.byte	0x03, 0x50
        /*006a*/ 	.short	0x0000


	//----- nvinfo : EIATTR_MAXREG_COUNT
	.align		4
        /*006c*/ 	.byte	0x03, 0x1b
        /*006e*/ 	.short	0x00ff


	//----- nvinfo : EIATTR_NUM_BARRIERS
	.align		4
        /*0070*/ 	.byte	0x02, 0x4c
        /*0072*/ 	.byte	0x01
	.zero		1


	//----- nvinfo : EIATTR_MERCURY_ISA_VERSION
	.align		4
        /*0074*/ 	.byte	0x03, 0x5f
        /*0076*/ 	.short	0x0101


	//----- nvinfo : EIATTR_VRC_CTA_INIT_COUNT
	.align		4
        /*0078*/ 	.byte	0x02, 0x4a
	.zero		1
	.zero		1


	//----- nvinfo : EIATTR_EXIT_INSTR_OFFSETS
	.align		4
        /*007c*/ 	.byte	0x04, 0x1c
        /*007e*/ 	.short	(.L_25 - .L_24)


	//   ....[0]....
.L_24:
        /*0080*/ 	.word	0x00000100


	//   ....[1]....
        /*0084*/ 	.word	0x00000be0


	//   ....[2]....
        /*0088*/ 	.word	0x00000c70


	//----- nvinfo : EIATTR_CRS_STACK_SIZE
	.align		4
.L_25:
        /*008c*/ 	.byte	0x04, 0x1e
        /*008e*/ 	.short	(.L_27 - .L_26)
.L_26:
        /*0090*/ 	.word	0x00000000


	//----- nvinfo : EIATTR_CBANK_PARAM_SIZE
	.align		4
.L_27:
        /*0094*/ 	.byte	0x03, 0x19
        /*0096*/ 	.short	0x0030


	//----- nvinfo : EIATTR_PARAM_CBANK
	.align		4
        /*0098*/ 	.byte	0x04, 0x0a
        /*009a*/ 	.short	(.L_29 - .L_28)
	.align		4
.L_28:
        /*009c*/ 	.word	index@(.nv.constant0._Z25countOddDivisorsMaxKernelxxPKxiPxS1_)
        /*00a0*/ 	.short	0x0380
        /*00a2*/ 	.short	0x0030


	//----- nvinfo : EIATTR_SW_WAR
	.align		4
.L_29:
        /*00a4*/ 	.byte	0x04, 0x36
        /*00a6*/ 	.short	(.L_31 - .L_30)
.L_30:
        /*00a8*/ 	.word	0x00000008
.L_31:


//--------------------- .nv.callgraph             --------------------------
	.section	.nv.callgraph,"",@"SHT_CUDA_CALLGRAPH"
	.align	4
	.sectionentsize	8
	.align		4
        /*0000*/ 	.word	0x00000000
	.align		4
        /*0004*/ 	.word	0xffffffff
	.align		4
        /*0008*/ 	.word	0x00000000
	.align		4
        /*000c*/ 	.word	0xfffffffe
	.align		4
        /*0010*/ 	.word	0x00000000
	.align		4
        /*0014*/ 	.word	0xfffffffd
	.align		4
        /*0018*/ 	.word	0x00000000
	.align		4
        /*001c*/ 	.word	0xfffffffc


//--------------------- .text._Z25countOddDivisorsMaxKernelxxPKxiPxS1_ --------------------------
	.section	.text._Z25countOddDivisorsMaxKernelxxPKxiPxS1_,"ax",@progbits
	.align	128
        .global         _Z25countOddDivisorsMaxKernelxxPKxiPxS1_
        .type           _Z25countOddDivisorsMaxKernelxxPKxiPxS1_,@function
        .size           _Z25countOddDivisorsMaxKernelxxPKxiPxS1_,(.L_x_26 - _Z25countOddDivisorsMaxKernelxxPKxiPxS1_)
        .other          _Z25countOddDivisorsMaxKernelxxPKxiPxS1_,@"STO_CUDA_ENTRY STV_DEFAULT"
_Z25countOddDivisorsMaxKernelxxPKxiPxS1_:
.text._Z25countOddDivisorsMaxKernelxxPKxiPxS1_:
[----:B------:R-:W-:Y:S01]  /*0000*/  LDC R1, c[0x0][0x37c] ;  /* 0x0000df00ff017b82 */ /* 0x000fe20000000800 */
[----:B------:R-:W0:Y:S07]  /*0010*/  S2R R5, SR_TID.X ;  /* 0x0000000000057919 */ /* 0x000e2e0000002100 */
[----:B------:R-:W1:Y:S01]  /*0020*/  S2UR UR4, SR_CTAID.X ;  /* 0x00000000000479c3 */ /* 0x000e620000002500 */
[----:B------:R-:W2:Y:S07]  /*0030*/  LDCU.128 UR8, c[0x0][0x380] ;  /* 0x00007000ff0877ac */ /* 0x000eae0008000c00 */
[----:B------:R-:W1:Y:S01]  /*0040*/  LDC R0, c[0x0][0x360] ;  /* 0x0000d800ff007b82 */ /* 0x000e620000000800 */
[----:B0-----:R-:W-:Y:S01]  /*0050*/  ISETP.NE.AND P1, PT, R5, RZ, PT ;  /* 0x000000ff0500720c */ /* 0x001fe20003f25270 */
[----:B-1----:R-:W-:-:S05]  /*0060*/  IMAD R3, R0, UR4, R5 ;  /* 0x0000000400037c24 */ /* 0x002fca000f8e0205 */
[----:B--2---:R-:W-:-:S04]  /*0070*/  IADD3 R4, P0, PT, R3, UR8, RZ ;  /* 0x0000000803047c10 */ /* 0x004fc8000ff1e0ff */
[----:B------:R-:W-:Y:S02]  /*0080*/  LEA.HI.X.SX32 R3, R3, UR9, 0x1, P0 ;  /* 0x0000000903037c11 */ /* 0x000fe400080f0eff */
[----:B------:R-:W-:Y:S01]  /*0090*/  ISETP.GT.U32.AND P0, PT, R4, UR10, PT ;  /* 0x0000000a04007c0c */ /* 0x000fe2000bf04070 */
[----:B------:R-:W0:Y:S01]  /*00a0*/  @!P1 S2R R7, SR_CgaCtaId ;  /* 0x0000000000079919 */ /* 0x000e220000008800 */
[----:B------:R-:W-:Y:S02]  /*00b0*/  @!P1 MOV R0, 0x400 ;  /* 0x0000040000009802 */ /* 0x000fe40000000f00 */
[----:B------:R-:W-:Y:S02]  /*00c0*/  ISETP.GT.AND.EX P0, PT, R3, UR11, PT, P0 ;  /* 0x0000000b03007c0c */ /* 0x000fe4000bf04300 */
[----:B0-----:R-:W-:-:S05]  /*00d0*/  @!P1 LEA R0, R7, R0, 0x18 ;  /* 0x0000000007009211 */ /* 0x001fca00078ec0ff */
[----:B------:R0:W-:Y:S01]  /*00e0*/  @!P1 STS.128 [R0], RZ ;  /* 0x000000ff00009388 */ /* 0x0001e20000000c00 */
[----:B------:R-:W-:Y:S06]  /*00f0*/  BAR.SYNC.DEFER_BLOCKING 0x0 ;  /* 0x0000000000007b1d */ /* 0x000fec0000010000 */
[----:B------:R-:W-:Y:S05]  /*0100*/  @P0 EXIT ;  /* 0x000000000000094d */ /* 0x000fea0003800000 */
[----:B------:R-:W-:Y:S01]  /*0110*/  BSSY.RECONVERGENT B0, `(.L_x_0) ;  /* 0x000000b000007945 */ /* 0x000fe20003800200 */
[----:B0-----:R-:W-:Y:S02]  /*0120*/  IMAD.MOV.U32 R0, RZ, RZ, R4 ;  /* 0x000000ffff007224 */ /* 0x001fe400078e0004 */
[----:B------:R-:W-:-:S07]  /*0130*/  IMAD.MOV.U32 R7, RZ, RZ, R3 ;  /* 0x000000ffff077224 */ /* 0x000fce00078e0003 */
.L_x_1:
[C---:B------:R-:W-:Y:S01]  /*0140*/  LOP3.LUT R2, R0.reuse, 0x1, RZ, 0xc0, !PT ;  /* 0x0000000100027812 */ /* 0x040fe200078ec0ff */
[----:B------:R-:W-:Y:S01]  /*0150*/  IMAD.MOV.U32 R11, RZ, RZ, R0 ;  /* 0x000000ffff0b7224 */ /* 0x000fe200078e0000 */
[--C-:B------:R-:W-:Y:S01]  /*0160*/  SHF.R.S64 R0, R0, 0x1, R7.reuse ;  /* 0x0000000100007819 */ /* 0x100fe20000001007 */
[--C-:B------:R-:W-:Y:S01]  /*0170*/  IMAD.MOV.U32 R21, RZ, RZ, R7.reuse ;  /* 0x000000ffff157224 */ /* 0x100fe200078e0007 */
[----:B------:R-:W-:Y:S02]  /*0180*/  ISETP.NE.U32.AND P0, PT, R2, 0x1, PT ;  /* 0x000000010200780c */ /* 0x000fe40003f05070 */
[----:B------:R-:W-:Y:S02]  /*0190*/  SHF.R.S32.HI R7, RZ, 0x1, R7 ;  /* 0x00000001ff077819 */ /* 0x000fe40000011407 */
[----:B------:R-:W-:-:S13]  /*01a0*/  ISETP.NE.U32.AND.EX P0, PT, RZ, RZ, PT, P0 ;  /* 0x000000ffff00720c */ /* 0x000fda0003f05100 */
[----:B------:R-:W-:Y:S05]  /*01b0*/  @P0 BRA `(.L_x_1) ;  /* 0xfffffffc00e00947 */ /* 0x000fea000383ffff */
[----:B------:R-:W-:Y:S05]  /*01c0*/  BSYNC.RECONVERGENT B0 ;  /* 0x0000000000007941 */ /* 0x000fea0003800200 */
.L_x_0:
[----:B------:R-:W0:Y:S01]  /*01d0*/  LDCU UR4, c[0x0][0x398] ;  /* 0x00007300ff0477ac */ /* 0x000e220008000800 */
[----:B------:R-:W-:Y:S01]  /*01e0*/  IMAD.MOV.U32 R2, RZ, RZ, 0x1 ;  /* 0x00000001ff027424 */ /* 0x000fe200078e00ff */
[----:B------:R-:W1:Y:S01]  /*01f0*/  LDCU.64 UR6, c[0x0][0x358] ;  /* 0x00006b00ff0677ac */ /* 0x000e620008000a00 */
[----:B0-----:R-:W-:-:S09]  /*0200*/  UISETP.GE.AND UP0, UPT, UR4, 0x1, UPT ;  /* 0x000000010400788c */ /* 0x001fd2000bf06270 */
[----:B-1----:R-:W-:Y:S05]  /*0210*/  BRA.U !UP0, `(.L_x_2) ;  /* 0x0000000508dc7547 */ /* 0x002fea000b800000 */
[----:B------:R-:W-:Y:S01]  /*0220*/  BSSY.RECONVERGENT B0, `(.L_x_2) ;  /* 0x0000076000007945 */ /* 0x000fe20003800200 */
[----:B------:R-:W-:Y:S02]  /*0230*/  IMAD.MOV.U32 R2, RZ, RZ, 0x1 ;  /* 0x00000001ff027424 */ /* 0x000fe400078e00ff */
[----:B------:R-:W-:-:S07]  /*0240*/  IMAD.MOV.U32 R0, RZ, RZ, RZ ;  /* 0x000000ffff007224 */ /* 0x000fce00078e00ff */
.L_x_17:
[----:B------:R-:W0:Y:S02]  /*0250*/  LDC.64 R12, c[0x0][0x390] ;  /* 0x0000e400ff0c7b82 */ /* 0x000e240000000a00 */
[----:B0-----:R-:W-:-:S06]  /*0260*/  IMAD.WIDE.U32 R12, R0, 0x8, R12 ;  /* 0x00000008000c7825 */ /* 0x001fcc00078e000c */
[----:B------:R-:W2:Y:S02]  /*0270*/  LDG.E.64 R12, desc[UR6][R12.64] ;  /* 0x000000060c0c7981 */ /* 0x000ea4000c1e1b00 */
[-C--:B--2---:R-:W-:Y:S02]  /*0280*/  IMAD R9, R13, R12.reuse, RZ ;  /* 0x0000000c0d097224 */ /* 0x084fe400078e02ff */
[----:B------:R-:W-:-:S04]  /*0290*/  IMAD.WIDE.U32 R6, R12, R12, RZ ;  /* 0x0000000c0c067225 */ /* 0x000fc800078e00ff */
[----:B------:R-:W-:Y:S01]  /*02a0*/  IMAD R9, R12, R13, R9 ;  /* 0x0000000d0c097224 */ /* 0x000fe200078e0209 */
[----:B------:R-:W-:-:S03]  /*02b0*/  ISETP.GT.U32.AND P0, PT, R6, R11, PT ;  /* 0x0000000b0600720c */ /* 0x000fc60003f04070 */
[----:B------:R-:W-:-:S05]  /*02c0*/  IMAD.IADD R6, R7, 0x1, R9 ;  /* 0x0000000107067824 */ /* 0x000fca00078e0209 */
[----:B------:R-:W-:-:S13]  /*02d0*/  ISETP.GT.AND.EX P0, PT, R6, R21, PT, P0 ;  /* 0x000000150600720c */ /* 0x000fda0003f04300 */
[----:B------:R-:W-:Y:S05]  /*02e0*/  @P0 BRA `(.L_x_3) ;  /* 0x0000000400a40947 */ /* 0x000fea0003800000 */
[----:B------:R-:W-:Y:S01]  /*02f0*/  LOP3.LUT R6, R21, R13, RZ, 0xfc, !PT ;  /* 0x0000000d15067212 */ /* 0x000fe200078efcff */
[----:B------:R-:W-:Y:S03]  /*0300*/  BSSY.RECONVERGENT B1, `(.L_x_4) ;  /* 0x000001d000017945 */ /* 0x000fe60003800200 */
[----:B------:R-:W-:-:S13]  /*0310*/  ISETP.NE.U32.AND P0, PT, R6, RZ, PT ;  /* 0x000000ff0600720c */ /* 0x000fda0003f05070 */
[----:B------:R-:W-:Y:S05]  /*0320*/  @P0 BRA `(.L_x_5) ;  /* 0x0000000000500947 */ /* 0x000fea0003800000 */
[----:B------:R-:W0:Y:S01]  /*0330*/  I2F.U32.RP R8, R12 ;  /* 0x0000000c00087306 */ /* 0x000e220000209000 */
[----:B------:R-:W-:Y:S01]  /*0340*/  IMAD.MOV R9, RZ, RZ, -R12 ;  /* 0x000000ffff097224 */ /* 0x000fe200078e0a0c */
[----:B------:R-:W-:-:S06]  /*0350*/  ISETP.NE.U32.AND P1, PT, R12, RZ, PT ;  /* 0x000000ff0c00720c */ /* 0x000fcc0003f25070 */
[----:B0-----:R-:W0:Y:S02]  /*0360*/  MUFU.RCP R8, R8 ;  /* 0x0000000800087308 */ /* 0x001e240000001000 */
[----:B0-----:R-:W-:-:S06]  /*0370*/  IADD3 R6, PT, PT, R8, 0xffffffe, RZ ;  /* 0x0ffffffe08067810 */ /* 0x001fcc0007ffe0ff */
[----:B------:R0:W1:Y:S02]  /*0380*/  F2I.FTZ.U32.TRUNC.NTZ R7, R6 ;  /* 0x0000000600077305 */ /* 0x000064000021f000 */
[----:B0-----:R-:W-:Y:S02]  /*0390*/  IMAD.MOV.U32 R6, RZ, RZ, RZ ;  /* 0x000000ffff067224 */ /* 0x001fe400078e00ff */
[----:B-1----:R-:W-:-:S04]  /*03a0*/  IMAD R9, R9, R7, RZ ;  /* 0x0000000709097224 */ /* 0x002fc800078e02ff */
[----:B------:R-:W-:-:S06]  /*03b0*/  IMAD.HI.U32 R10, R7, R9, R6 ;  /* 0x00000009070a7227 */ /* 0x000fcc00078e0006 */
[----:B------:R-:W-:-:S04]  /*03c0*/  IMAD.HI.U32 R10, R10, R11, RZ ;  /* 0x0000000b0a0a7227 */ /* 0x000fc800078e00ff */
[----:B------:R-:W-:-:S04]  /*03d0*/  IMAD.MOV R10, RZ, RZ, -R10 ;  /* 0x000000ffff0a7224 */ /* 0x000fc800078e0a0a */
[----:B------:R-:W-:-:S05]  /*03e0*/  IMAD R7, R12, R10, R11 ;  /* 0x0000000a0c077224 */ /* 0x000fca00078e020b */
[----:B------:R-:W-:-:S13]  /*03f0*/  ISETP.GE.U32.AND P0, PT, R7, R12, PT ;  /* 0x0000000c0700720c */ /* 0x000fda0003f06070 */
[----:B------:R-:W-:-:S05]  /*0400*/  @P0 IMAD.IADD R7, R7, 0x1, -R12 ;  /* 0x0000000107070824 */ /* 0x000fca00078e0a0c */
[----:B------:R-:W-:-:S13]  /*0410*/  ISETP.GE.U32.AND P0, PT, R7, R12, PT ;  /* 0x0000000c0700720c */ /* 0x000fda0003f06070 */
[----:B------:R-:W-:Y:S01]  /*0420*/  @P0 IMAD.IADD R7, R7, 0x1, -R12 ;  /* 0x0000000107070824 */ /* 0x000fe200078e0a0c */
[----:B------:R-:W-:-:S04]  /*0430*/  @!P1 LOP3.LUT R7, RZ, R12, RZ, 0x33, !PT ;  /* 0x0000000cff079212 */ /* 0x000fc800078e33ff */
[----:B------:R-:W-:-:S04]  /*0440*/  ISETP.NE.U32.AND P0, PT, R7, RZ, PT ;  /* 0x000000ff0700720c */ /* 0x000fc80003f05070 */
[----:B------:R-:W-:Y:S01]  /*0450*/  ISETP.NE.AND.EX P0, PT, RZ, RZ, PT, P0 ;  /* 0x000000ffff00720c */ /* 0x000fe20003f05300 */
[----:B------:R-:W-:-:S12]  /*0460*/  BRA `(.L_x_6) ;  /* 0x0000000000187947 */ /* 0x000fd80003800000 */
.L_x_5:
[----:B------:R-:W-:Y:S01]  /*0470*/  IMAD.MOV.U32 R8, RZ, RZ, R12 ;  /* 0x000000ffff087224 */ /* 0x000fe200078e000c */
[----:B------:R-:W-:Y:S01]  /*0480*/  MOV R6, 0x4b0 ;  /* 0x000004b000067802 */ /* 0x000fe20000000f00 */
[----:B------:R-:W-:-:S07]  /*0490*/  IMAD.MOV.U32 R7, RZ, RZ, R13 ;  /* 0x000000ffff077224 */ /* 0x000fce00078e000d */
[----:B------:R-:W-:Y:S05]  /*04a0*/  CALL.REL.NOINC `($__internal_1_$__cuda_sm20_rem_s64) ;  /* 0x0000000c00447944 */ /* 0x000fea0003c00000 */
[----:B------:R-:W-:-:S04]  /*04b0*/  ISETP.NE.U32.AND P0, PT, R8, RZ, PT ;  /* 0x000000ff0800720c */ /* 0x000fc80003f05070 */
[----:B------:R-:W-:-:S13]  /*04c0*/  ISETP.NE.AND.EX P0, PT, R14, RZ, PT, P0 ;  /* 0x000000ff0e00720c */ /* 0x000fda0003f05300 */
.L_x_6:
[----:B------:R-:W-:Y:S05]  /*04d0*/  BSYNC.RECONVERGENT B1 ;  /* 0x0000000000017941 */ /* 0x000fea0003800200 */
.L_x_4:
[----:B------:R-:W-:Y:S04]  /*04e0*/  BSSY.RECONVERGENT B1, `(.L_x_7) ;  /* 0x0000045000017945 */ /* 0x000fe80003800200 */
[----:B------:R-:W-:Y:S05]  /*04f0*/  @P0 BRA `(.L_x_8) ;  /* 0x00000004000c0947 */ /* 0x000fea0003800000 */
[----:B------:R-:W-:Y:S01]  /*0500*/  HFMA2 R9, -RZ, RZ, 0, 0 ;  /* 0x00000000ff097431 */ /* 0x000fe200000001ff */
[----:B------:R-:W-:Y:S06]  /*0510*/  BSSY.RECONVERGENT B2, `(.L_x_9) ;  /* 0x000003f000027945 */ /* 0x000fec0003800200 */
.L_x_16:
[----:B------:R-:W-:Y:S01]  /*0520*/  LOP3.LUT R6, R21, R13, RZ, 0xfc, !PT ;  /* 0x0000000d15067212 */ /* 0x000fe200078efcff */
[----:B------:R-:W-:Y:S01]  /*0530*/  BSSY.RECONVERGENT B3, `(.L_x_10) ;  /* 0x000001b000037945 */ /* 0x000fe20003800200 */
[----:B------:R-:W-:Y:S02]  /*0540*/  IMAD.MOV.U32 R10, RZ, RZ, R9 ;  /* 0x000000ffff0a7224 */ /* 0x000fe400078e0009 */
[----:B------:R-:W-:-:S13]  /*0550*/  ISETP.NE.U32.AND P0, PT, R6, RZ, PT ;  /* 0x000000ff0600720c */ /* 0x000fda0003f05070 */
[----:B------:R-:W-:Y:S05]  /*0560*/  @P0 BRA `(.L_x_11) ;  /* 0x0000000000540947 */ /* 0x000fea0003800000 */
[----:B------:R-:W0:Y:S01]  /*0570*/  I2F.U32.RP R8, R12 ;  /* 0x0000000c00087306 */ /* 0x000e220000209000 */
[----:B------:R-:W-:Y:S01]  /*0580*/  IMAD.MOV R15, RZ, RZ, -R12 ;  /* 0x000000ffff0f7224 */ /* 0x000fe200078e0a0c */
[----:B------:R-:W-:Y:S01]  /*0590*/  ISETP.NE.U32.AND P2, PT, R12, RZ, PT ;  /* 0x000000ff0c00720c */ /* 0x000fe20003f45070 */
[----:B------:R-:W-:Y:S02]  /*05a0*/  IMAD.MOV.U32 R6, RZ, RZ, RZ ;  /* 0x000000ffff067224 */ /* 0x000fe400078e00ff */
[----:B------:R-:W-:-:S03]  /*05b0*/  IMAD.MOV.U32 R21, RZ, RZ, RZ ;  /* 0x000000ffff157224 */ /* 0x000fc600078e00ff */
[----:B0-----:R-:W0:Y:S02]  /*05c0*/  MUFU.RCP R8, R8 ;  /* 0x0000000800087308 */ /* 0x001e240000001000 */
[----:B0-----:R-:W-:-:S06]  /*05d0*/  VIADD R14, R8, 0xffffffe ;  /* 0x0ffffffe080e7836 */ /* 0x001fcc0000000000 */
[----:B------:R-:W0:Y:S02]  /*05e0*/  F2I.FTZ.U32.TRUNC.NTZ R7, R14 ;  /* 0x0000000e00077305 */ /* 0x000e24000021f000 */
[----:B0-----:R-:W-:-:S04]  /*05f0*/  IMAD R15, R15, R7, RZ ;  /* 0x000000070f0f7224 */ /* 0x001fc800078e02ff */
[----:B------:R-:W-:-:S06]  /*0600*/  IMAD.HI.U32 R6, R7, R15, R6 ;  /* 0x0000000f07067227 */ /* 0x000fcc00078e0006 */
[----:B------:R-:W-:-:S04]  /*0610*/  IMAD.HI.U32 R6, R6, R11, RZ ;  /* 0x0000000b06067227 */ /* 0x000fc800078e00ff */
[----:B------:R-:W-:-:S04]  /*0620*/  IMAD.MOV R7, RZ, RZ, -R6 ;  /* 0x000000ffff077224 */ /* 0x000fc800078e0a06 */
[----:B------:R-:W-:-:S05]  /*0630*/  IMAD R7, R12, R7, R11 ;  /* 0x000000070c077224 */ /* 0x000fca00078e020b */
[----:B------:R-:W-:-:S13]  /*0640*/  ISETP.GE.U32.AND P0, PT, R7, R12, PT ;  /* 0x0000000c0700720c */ /* 0x000fda0003f06070 */
[----:B------:R-:W-:Y:S02]  /*0650*/  @P0 IMAD.IADD R7, R7, 0x1, -R12 ;  /* 0x0000000107070824 */ /* 0x000fe400078e0a0c */
[----:B------:R-:W-:-:S03]  /*0660*/  @P0 VIADD R6, R6, 0x1 ;  /* 0x0000000106060836 */ /* 0x000fc60000000000 */
[----:B------:R-:W-:-:S13]  /*0670*/  ISETP.GE.U32.AND P1, PT, R7, R12, PT ;  /* 0x0000000c0700720c */ /* 0x000fda0003f26070 */
[----:B------:R-:W-:Y:S02]  /*0680*/  @P1 IADD3 R6, PT, PT, R6, 0x1, RZ ;  /* 0x0000000106061810 */ /* 0x000fe40007ffe0ff */
[----:B------:R-:W-:-:S05]  /*0690*/  @!P2 LOP3.LUT R6, RZ, R12, RZ, 0x33, !PT ;  /* 0x0000000cff06a212 */ /* 0x000fca00078e33ff */
[----:B------:R-:W-:Y:S01]  /*06a0*/  IMAD.MOV.U32 R11, RZ, RZ, R6 ;  /* 0x000000ffff0b7224 */ /* 0x000fe200078e0006 */
[----:B------:R-:W-:Y:S06]  /*06b0*/  BRA `(.L_x_12) ;  /* 0x0000000000087947 */ /* 0x000fec0003800000 */
.L_x_11:
[----:B------:R-:W-:-:S07]  /*06c0*/  MOV R8, 0x6e0 ;  /* 0x000006e000087802 */ /* 0x000fce0000000f00 */
[----:B------:R-:W-:Y:S05]  /*06d0*/  CALL.REL.NOINC `($__internal_0_$__cuda_sm20_div_s64) ;  /* 0x0000000400687944 */ /* 0x000fea0003c00000 */
.L_x_12:
[----:B------:R-:W-:Y:S05]  /*06e0*/  BSYNC.RECONVERGENT B3 ;  /* 0x0000000000037941 */ /* 0x000fea0003800200 */
.L_x_10:
        /* <DEDUP_REMOVED lines=8> */
[----:B0-----:R-:W-:-:S06]  /*0770*/  VIADD R6, R8, 0xffffffe ;  /* 0x0ffffffe08067836 */ /* 0x001fcc0000000000 */
        /* <DEDUP_REMOVED lines=10> */
[----:B------:R-:W-:Y:S02]  /*0820*/  @P0 IADD3 R7, PT, PT, -R12, R7, RZ ;  /* 0x000000070c070210 */ /* 0x000fe40007ffe1ff */
[----:B------:R-:W-:-:S04]  /*0830*/  @!P1 LOP3.LUT R7, RZ, R12, RZ, 0x33, !PT ;  /* 0x0000000cff079212 */ /* 0x000fc800078e33ff */
[----:B------:R-:W-:-:S04]  /*0840*/  ISETP.NE.U32.AND P0, PT, R7, RZ, PT ;  /* 0x000000ff0700720c */ /* 0x000fc80003f05070 */
[----:B------:R-:W-:Y:S01]  /*0850*/  ISETP.NE.AND.EX P0, PT, RZ, RZ, PT, P0 ;  /* 0x000000ffff00720c */ /* 0x000fe20003f05300 */
[----:B------:R-:W-:-:S12]  /*0860*/  BRA `(.L_x_15) ;  /* 0x0000000000187947 */ /* 0x000fd80003800000 */
.L_x_14:
[----:B------:R-:W-:Y:S01]  /*0870*/  IMAD.MOV.U32 R8, RZ, RZ, R12 ;  /* 0x000000ffff087224 */ /* 0x000fe200078e000c */
[----:B------:R-:W-:Y:S01]  /*0880*/  MOV R6, 0x8b0 ;  /* 0x000008b000067802 */ /* 0x000fe20000000f00 */
[----:B------:R-:W-:-:S07]  /*0890*/  IMAD.MOV.U32 R7, RZ, RZ, R13 ;  /* 0x000000ffff077224 */ /* 0x000fce00078e000d */
[----:B------:R-:W-:Y:S05]  /*08a0*/  CALL.REL.NOINC `($__internal_1_$__cuda_sm20_rem_s64) ;  /* 0x0000000800447944 */ /* 0x000fea0003c00000 */
[----:B------:R-:W-:-:S04]  /*08b0*/  ISETP.NE.U32.AND P0, PT, R8, RZ, PT ;  /* 0x000000ff0800720c */ /* 0x000fc80003f05070 */
[----:B------:R-:W-:-:S13]  /*08c0*/  ISETP.NE.AND.EX P0, PT, R14, RZ, PT, P0 ;  /* 0x000000ff0e00720c */ /* 0x000fda0003f05300 */
.L_x_15:
[----:B------:R-:W-:Y:S05]  /*08d0*/  BSYNC.RECONVERGENT B3 ;  /* 0x0000000000037941 */ /* 0x000fea0003800200 */
.L_x_13:
[----:B------:R-:W-:Y:S01]  /*08e0*/  VIADD R9, R9, 0x1 ;  /* 0x0000000109097836 */ /* 0x000fe20000000000 */
[----:B------:R-:W-:Y:S06]  /*08f0*/  @!P0 BRA `(.L_x_16) ;  /* 0xfffffffc00088947 */ /* 0x000fec000383ffff */
[----:B------:R-:W-:Y:S05]  /*0900*/  BSYNC.RECONVERGENT B2 ;  /* 0x0000000000027941 */ /* 0x000fea0003800200 */
.L_x_9:
[----:B------:R-:W-:-:S04]  /*0910*/  VIADD R7, R10, 0x2 ;  /* 0x000000020a077836 */ /* 0x000fc80000000000 */
[----:B------:R-:W-:-:S07]  /*0920*/  IMAD R2, R2, R7, RZ ;  /* 0x0000000702027224 */ /* 0x000fce00078e02ff */
.L_x_8:
[----:B------:R-:W-:Y:S05]  /*0930*/  BSYNC.RECONVERGENT B1 ;  /* 0x0000000000017941 */ /* 0x000fea0003800200 */
.L_x_7:
[----:B------:R-:W0:Y:S01]  /*0940*/  LDCU UR4, c[0x0][0x398] ;  /* 0x00007300ff0477ac */ /* 0x000e220008000800 */
[----:B------:R-:W-:-:S05]  /*0950*/  VIADD R0, R0, 0x1 ;  /* 0x0000000100007836 */ /* 0x000fca0000000000 */
[----:B0-----:R-:W-:-:S13]  /*0960*/  ISETP.NE.AND P0, PT, R0, UR4, PT ;  /* 0x0000000400007c0c */ /* 0x001fda000bf05270 */
[----:B------:R-:W-:Y:S05]  /*0970*/  @P0 BRA `(.L_x_17) ;  /* 0xfffffff800340947 */ /* 0x000fea000383ffff */
.L_x_3:
[----:B------:R-:W-:Y:S05]  /*0980*/  BSYNC.RECONVERGENT B0 ;  /* 0x0000000000007941 */ /* 0x000fea0003800200 */
.L_x_2:
[----:B------:R-:W0:Y:S01]  /*0990*/  S2UR UR5, SR_CgaCtaId ;  /* 0x00000000000579c3 */ /* 0x000e220000008800 */
[----:B------:R-:W-:Y:S01]  /*09a0*/  ISETP.GT.U32.AND P0, PT, R11, 0x1, PT ;  /* 0x000000010b00780c */ /* 0x000fe20003f04070 */
[----:B------:R-:W-:Y:S01]  /*09b0*/  BSSY.RECONVERGENT B0, `(.L_x_18) ;  /* 0x000000e000007945 */ /* 0x000fe20003800200 */
[----:B------:R-:W-:Y:S02]  /*09c0*/  UMOV UR4, 0x400 ;  /* 0x0000040000047882 */ /* 0x000fe40000000000 */
[----:B------:R-:W-:-:S04]  /*09d0*/  ISETP.GT.AND.EX P0, PT, R21, RZ, PT, P0 ;  /* 0x000000ff1500720c */ /* 0x000fc80003f04300 */
[----:B------:R-:W-:-:S04]  /*09e0*/  SEL R7, RZ, 0x1, !P0 ;  /* 0x00000001ff077807 */ /* 0x000fc80004000000 */
[----:B------:R-:W-:-:S04]  /*09f0*/  SHF.L.U32 R10, R2, R7, RZ ;  /* 0x00000007020a7219 */ /* 0x000fc800000006ff */
[----:B------:R-:W-:Y:S01]  /*0a00*/  SHF.R.S32.HI R11, RZ, 0x1f, R10 ;  /* 0x0000001fff0b7819 */ /* 0x000fe2000001140a */
[----:B0-----:R-:W-:-:S12]  /*0a10*/  ULEA UR4, UR5, UR4, 0x18 ;  /* 0x0000000405047291 */ /* 0x001fd8000f8ec0ff */
.L_x_20:
[----:B------:R-:W0:Y:S02]  /*0a20*/  LDS.64 R8, [UR4] ;  /* 0x00000004ff087984 */ /* 0x000e240008000a00 */
[----:B0-----:R-:W-:-:S04]  /*0a30*/  ISETP.LE.U32.AND P0, PT, R10, R8, PT ;  /* 0x000000080a00720c */ /* 0x001fc80003f03070 */
[----:B------:R-:W-:-:S13]  /*0a40*/  ISETP.LE.AND.EX P0, PT, R11, R9, PT, P0 ;  /* 0x000000090b00720c */ /* 0x000fda0003f03300 */
[----:B------:R-:W-:Y:S05]  /*0a50*/  @P0 BRA `(.L_x_19) ;  /* 0x00000000000c0947 */ /* 0x000fea0003800000 */
[----:B------:R-:W-:-:S05]  /*0a60*/  IMAD.U32 R7, RZ, RZ, UR4 ;  /* 0x00000004ff077e24 */ /* 0x000fca000f8e00ff */
[----:B------:R-:W0:Y:S02]  /*0a70*/  ATOMS.CAST.SPIN.64 P0, [R7], R8, R10 ;  /* 0x000000080700758d */ /* 0x000e24000180040a */
[----:B0-----:R-:W-:Y:S05]  /*0a80*/  @!P0 BRA `(.L_x_20) ;  /* 0xfffffffc00e48947 */ /* 0x001fea000383ffff */
.L_x_19:
[----:B------:R-:W-:Y:S05]  /*0a90*/  BSYNC.RECONVERGENT B0 ;  /* 0x0000000000007941 */ /* 0x000fea0003800200 */
.L_x_18:
[----:B------:R-:W0:Y:S01]  /*0aa0*/  S2UR UR5, SR_CgaCtaId ;  /* 0x00000000000579c3 */ /* 0x000e220000008800 */
[----:B------:R-:W-:Y:S01]  /*0ab0*/  UMOV UR4, 0x400 ;  /* 0x0000040000047882 */ /* 0x000fe20000000000 */
[----:B------:R-:W-:Y:S01]  /*0ac0*/  BSSY.RECONVERGENT B0, `(.L_x_21) ;  /* 0x000000f000007945 */ /* 0x000fe20003800200 */
[----:B0-----:R-:W-:-:S09]  /*0ad0*/  ULEA UR4, UR5, UR4, 0x18 ;  /* 0x0000000405047291 */ /* 0x001fd2000f8ec0ff */
[----:B------:R-:W0:Y:S02]  /*0ae0*/  LDS.64 R6, [UR4] ;  /* 0x00000004ff067984 */ /* 0x000e240008000a00 */
[----:B0-----:R-:W-:-:S04]  /*0af0*/  ISETP.NE.U32.AND P0, PT, R6, R10, PT ;  /* 0x0000000a0600720c */ /* 0x001fc80003f05070 */
[----:B------:R-:W-:-:S13]  /*0b00*/  ISETP.NE.AND.EX P0, PT, R7, R11, PT, P0 ;  /* 0x0000000b0700720c */ /* 0x000fda0003f05300 */
[----:B------:R-:W-:Y:S05]  /*0b10*/  @P0 BRA `(.L_x_22) ;  /* 0x0000000000240947 */ /* 0x000fea0003800000 */
[----:B------:R-:W-:Y:S01]  /*0b20*/  IMAD.MOV.U32 R10, RZ, RZ, R4 ;  /* 0x000000ffff0a7224 */ /* 0x000fe200078e0004 */
[----:B------:R-:W-:-:S07]  /*0b30*/  MOV R11, R3 ;  /* 0x00000003000b7202 */ /* 0x000fce0000000f00 */
.L_x_23:
[----:B------:R-:W0:Y:S02]  /*0b40*/  LDS.64 R8, [UR4+0x8] ;  /* 0x00000804ff087984 */ /* 0x000e240008000a00 */
[----:B0-----:R-:W-:-:S04]  /*0b50*/  ISETP.LE.U32.AND P0, PT, R4, R8, PT ;  /* 0x000000080400720c */ /* 0x001fc80003f03070 */
[----:B------:R-:W-:-:S13]  /*0b60*/  ISETP.LE.AND.EX P0, PT, R3, R9, PT, P0 ;  /* 0x000000090300720c */ /* 0x000fda0003f03300 */
[----:B------:R-:W-:Y:S05]  /*0b70*/  @P0 BRA `(.L_x_22) ;  /* 0x00000000000c0947 */ /* 0x000fea0003800000 */
[----:B------:R-:W-:-:S05]  /*0b80*/  IMAD.U32 R7, RZ, RZ, UR4 ;  /* 0x00000004ff077e24 */ /* 0x000fca000f8e00ff */
[----:B------:R-:W0:Y:S02]  /*0b90*/  ATOMS.CAST.SPIN.64 P0, [R7+0x8], R8, R10 ;  /* 0x000008080700758d */ /* 0x000e24000180040a */
[----:B0-----:R-:W-:Y:S05]  /*0ba0*/  @!P0 BRA `(.L_x_23) ;  /* 0xfffffffc00e48947 */ /* 0x001fea000383ffff */
.L_x_22:
[----:B------:R-:W-:Y:S05]  /*0bb0*/  BSYNC.RECONVERGENT B0 ;  /* 0x0000000000007941 */ /* 0x000fea0003800200 */
.L_x_21:
[----:B------:R-:W-:Y:S01]  /*0bc0*/  BAR.SYNC.DEFER_BLOCKING 0x0 ;  /* 0x0000000000007b1d */ /* 0x000fe20000010000 */
[----:B------:R-:W-:-:S13]  /*0bd0*/  ISETP.NE.AND P0, PT, R5, RZ, PT ;  /* 0x000000ff0500720c */ /* 0x000fda0003f05270 */
[----:B------:R-:W-:Y:S05]  /*0be0*/  @P0 EXIT ;  /* 0x000000000000094d */ /* 0x000fea0003800000 */
[----:B------:R-:W0:Y:S01]  /*0bf0*/  S2UR UR5, SR_CgaCtaId ;  /* 0x00000000000579c3 */ /* 0x000e220000008800 */
[----:B------:R-:W-:-:S07]  /*0c00*/  UMOV UR4, 0x400 ;  /* 0x0000040000047882 */ /* 0x000fce0000000000 */
[----:B------:R-:W1:Y:S08]  /*0c10*/  LDC.64 R2, c[0x0][0x3a0] ;  /* 0x0000e800ff027b82 */ /* 0x000e700000000a00 */
[----:B------:R-:W2:Y:S01]  /*0c20*/  LDC.64 R8, c[0x0][0x3a8] ;  /* 0x0000ea00ff087b82 */ /* 0x000ea20000000a00 */
[----:B0-----:R-:W-:-:S09]  /*0c30*/  ULEA UR4, UR5, UR4, 0x18 ;  /* 0x0000000405047291 */ /* 0x001fd2000f8ec0ff */
[----:B------:R-:W1:Y:S04]  /*0c40*/  LDS.128 R4, [UR4] ;  /* 0x00000004ff047984 */ /* 0x000e680008000c00 */
[----:B-1----:R-:W-:Y:S04]  /*0c50*/  REDG.E.MAX.S64.STRONG.GPU desc[UR6][R2.64], R4 ;  /* 0x000000040200798e */ /* 0x002fe8000d12e706 */
[----:B--2---:R-:W-:Y:S01]  /*0c60*/  REDG.E.MAX.S64.STRONG.GPU desc[UR6][R8.64], R6 ;  /* 0x000000060800798e */ /* 0x004fe2000d12e706 */
[----:B------:R-:W-:Y:S05]  /*0c70*/  EXIT ;  /* 0x000000000000794d */ /* 0x000fea0003800000 */
        .weak           $__internal_0_$__cuda_sm20_div_s64
        .type           $__internal_0_$__cuda_sm20_div_s64,@function
        .size           $__internal_0_$__cuda_sm20_div_s64,($__internal_1_$__cuda_sm20_rem_s64 - $__internal_0_$__cuda_sm20_div_s64)
$__internal_0_$__cuda_sm20_div_s64:
[-C--:B------:R-:W-:Y:S02]  /*0c80*/  IADD3 R7, P1, PT, RZ, -R12.reuse, RZ ;  /* 0x8000000cff077210 */ /* 0x080fe40007f3e0ff */
[----:B------:R-:W-:Y:S02]  /*0c90*/  ISETP.GE.AND P0, PT, R13, RZ, PT ;  /* 0x000000ff0d00720c */ /* 0x000fe40003f06270 */
[----:B------:R-:W-:Y:S01]  /*0ca0*/  ISETP.GE.AND P3, PT, R21, RZ, PT ;  /* 0x000000ff1500720c */ /* 0x000fe20003f66270 */
[----:B------:R-:W-:Y:S01]  /*0cb0*/  IMAD.X R15, RZ, RZ, ~R13, P1 ;  /* 0x000000ffff0f7224 */ /* 0x000fe200008e0e0d */
[----:B------:R-:W-:-:S04]  /*0cc0*/  SEL R6, R7, R12, !P0 ;  /* 0x0000000c07067207 */ /* 0x000fc80004000000 */
[----:B------:R-:W-:-:S04]  /*0cd0*/  SEL R7, R15, R13, !P0 ;  /* 0x0000000d0f077207 */ /* 0x000fc80004000000 */
[----:B------:R-:W0:Y:S08]  /*0ce0*/  I2F.U64.RP R18, R6 ;  /* 0x0000000600127312 */ /* 0x000e300000309000 */
[----:B0-----:R-:W0:Y:S02]  /*0cf0*/  MUFU.RCP R18, R18 ;  /* 0x0000001200127308 */ /* 0x001e240000001000 */
[----:B0-----:R-:W-:-:S06]  /*0d00*/  VIADD R16, R18, 0x1ffffffe ;  /* 0x1ffffffe12107836 */ /* 0x001fcc0000000000 */
[----:B------:R-:W0:Y:S02]  /*0d10*/  F2I.U64.TRUNC R16, R16 ;  /* 0x0000001000107311 */ /* 0x000e24000020d800 */
[----:B0-----:R-:W-:-:S04]  /*0d20*/  IMAD.WIDE.U32 R14, R16, R6, RZ ;  /* 0x00000006100e7225 */ /* 0x001fc800078e00ff */
[----:B------:R-:W-:Y:S01]  /*0d30*/  IMAD R15, R16, R7, R15 ;  /* 0x00000007100f7224 */ /* 0x000fe200078e020f */
[----:B------:R-:W-:-:S03]  /*0d40*/  IADD3 R19, P0, PT, RZ, -R14, RZ ;  /* 0x8000000eff137210 */ /* 0x000fc60007f1e0ff */
[----:B------:R-:W-:Y:S02]  /*0d50*/  IMAD R15, R17, R6, R15 ;  /* 0x00000006110f7224 */ /* 0x000fe400078e020f */
[----:B------:R-:W-:-:S04]  /*0d60*/  IMAD.HI.U32 R14, R16, R19, RZ ;  /* 0x00000013100e7227 */ /* 0x000fc800078e00ff */
[----:B------:R-:W-:Y:S02]  /*0d70*/  IMAD.X R23, RZ, RZ, ~R15, P0 ;  /* 0x000000ffff177224 */ /* 0x000fe400000e0e0f */
[----:B------:R-:W-:Y:S02]  /*0d80*/  IMAD.MOV.U32 R15, RZ, RZ, R16 ;  /* 0x000000ffff0f7224 */ /* 0x000fe400078e0010 */
[-C--:B------:R-:W-:Y:S02]  /*0d90*/  IMAD R25, R17, R23.reuse, RZ ;  /* 0x0000001711197224 */ /* 0x080fe400078e02ff */
[----:B------:R-:W-:-:S04]  /*0da0*/  IMAD.WIDE.U32 R14, P0, R16, R23, R14 ;  /* 0x00000017100e7225 */ /* 0x000fc8000780000e */
[----:B------:R-:W-:-:S04]  /*0db0*/  IMAD.HI.U32 R14, P1, R17, R19, R14 ;  /* 0x00000013110e7227 */ /* 0x000fc8000782000e */
[----:B------:R-:W-:Y:S01]  /*0dc0*/  IMAD.HI.U32 R19, R17, R23, RZ ;  /* 0x0000001711137227 */ /* 0x000fe200078e00ff */
[----:B------:R-:W-:-:S03]  /*0dd0*/  IADD3 R15, P2, PT, R25, R14, RZ ;  /* 0x0000000e190f7210 */ /* 0x000fc60007f5e0ff */
[----:B------:R-:W-:Y:S02]  /*0de0*/  IMAD.X R19, R19, 0x1, R17, P0 ;  /* 0x0000000113137824 */ /* 0x000fe400000e0611 */
[----:B------:R-:W-:-:S03]  /*0df0*/  IMAD.WIDE.U32 R16, R15, R6, RZ ;  /* 0x000000060f107225 */ /* 0x000fc600078e00ff */
[----:B------:R-:W-:Y:S01]  /*0e00*/  IADD3.X R19, PT, PT, RZ, RZ, R19, P2, P1 ;  /* 0x000000ffff137210 */ /* 0x000fe200017e2413 */
[----:B------:R-:W-:Y:S01]  /*0e10*/  IMAD R14, R15, R7, R17 ;  /* 0x000000070f0e7224 */ /* 0x000fe200078e0211 */
[----:B------:R-:W-:-:S03]  /*0e20*/  IADD3 R17, P0, PT, RZ, -R16, RZ ;  /* 0x80000010ff117210 */ /* 0x000fc60007f1e0ff */
[----:B------:R-:W-:Y:S02]  /*0e30*/  IMAD R16, R19, R6, R14 ;  /* 0x0000000613107224 */ /* 0x000fe400078e020e */
[----:B------:R-:W-:-:S04]  /*0e40*/  IMAD.HI.U32 R14, R15, R17, RZ ;  /* 0x000000110f0e7227 */ /* 0x000fc800078e00ff */
[----:B------:R-:W-:Y:S01]  /*0e50*/  IMAD.X R18, RZ, RZ, ~R16, P0 ;  /* 0x000000ffff127224 */ /* 0x000fe200000e0e10 */
[----:B------:R-:W-:-:S03]  /*0e60*/  IADD3 R16, P4, PT, RZ, -R11, RZ ;  /* 0x8000000bff107210 */ /* 0x000fc60007f9e0ff */
[----:B------:R-:W-:Y:S01]  /*0e70*/  IMAD.WIDE.U32 R14, P0, R15, R18, R14 ;  /* 0x000000120f0e7225 */ /* 0x000fe2000780000e */
[----:B------:R-:W-:-:S03]  /*0e80*/  SEL R11, R16, R11, !P3 ;  /* 0x0000000b100b7207 */ /* 0x000fc60005800000 */
[----:B------:R-:W-:-:S04]  /*0e90*/  IMAD.HI.U32 R20, R19, R18, RZ ;  /* 0x0000001213147227 */ /* 0x000fc800078e00ff */
[----:B------:R-:W-:-:S04]  /*0ea0*/  IMAD.HI.U32 R14, P1, R19, R17, R14 ;  /* 0x00000011130e7227 */ /* 0x000fc8000782000e */
[----:B------:R-:W-:Y:S01]  /*0eb0*/  IMAD R15, R19, R18, RZ ;  /* 0x00000012130f7224 */ /* 0x000fe200078e02ff */
[----:B------:R-:W-:Y:S01]  /*0ec0*/  IADD3.X R18, PT, PT, RZ, ~R21, RZ, P4, !PT ;  /* 0x80000015ff127210 */ /* 0x000fe200027fe4ff */
[----:B------:R-:W-:-:S03]  /*0ed0*/  IMAD.X R19, R20, 0x1, R19, P0 ;  /* 0x0000000114137824 */ /* 0x000fc600000e0613 */
[----:B------:R-:W-:Y:S01]  /*0ee0*/  IADD3 R16, P2, PT, R15, R14, RZ ;  /* 0x0000000e0f107210 */ /* 0x000fe20007f5e0ff */
[----:B------:R-:W-:Y:S01]  /*0ef0*/  IMAD.MOV.U32 R15, RZ, RZ, RZ ;  /* 0x000000ffff0f7224 */ /* 0x000fe200078e00ff */
[----:B------:R-:W-:Y:S02]  /*0f00*/  SEL R17, R18, R21, !P3 ;  /* 0x0000001512117207 */ /* 0x000fe40005800000 */
[----:B------:R-:W-:Y:S01]  /*0f10*/  IADD3.X R18, PT, PT, RZ, RZ, R19, P2, P1 ;  /* 0x000000ffff127210 */ /* 0x000fe200017e2413 */
[----:B------:R-:W-:Y:S01]  /*0f20*/  IMAD.HI.U32 R14, R16, R11, RZ ;  /* 0x0000000b100e7227 */ /* 0x000fe200078e00ff */
[----:B------:R-:W-:-:S03]  /*0f30*/  LOP3.LUT R21, R13, R21, RZ, 0x3c, !PT ;  /* 0x000000150d157212 */ /* 0x000fc600078e3cff */
[-C--:B------:R-:W-:Y:S02]  /*0f40*/  IMAD R19, R18, R17.reuse, RZ ;  /* 0x0000001112137224 */ /* 0x080fe400078e02ff */
[----:B------:R-:W-:-:S04]  /*0f50*/  IMAD.WIDE.U32 R14, R16, R17, R14 ;  /* 0x00000011100e7225 */ /* 0x000fc800078e000e */
[----:B------:R-:W-:-:S04]  /*0f60*/  IMAD.HI.U32 R23, R18, R17, RZ ;  /* 0x0000001112177227 */ /* 0x000fc800078e00ff */
[----:B------:R-:W-:-:S04]  /*0f70*/  IMAD.HI.U32 R14, P0, R18, R11, R14 ;  /* 0x0000000b120e7227 */ /* 0x000fc8000780000e */
[----:B------:R-:W-:Y:S01]  /*0f80*/  IMAD.X R23, RZ, RZ, R23, P0 ;  /* 0x000000ffff177224 */ /* 0x000fe200000e0617 */
[----:B------:R-:W-:-:S05]  /*0f90*/  IADD3 R19, P1, PT, R19, R14, RZ ;  /* 0x0000000e13137210 */ /* 0x000fca0007f3e0ff */
[----:B------:R-:W-:-:S04]  /*0fa0*/  IMAD.WIDE.U32 R14, R19, R6, RZ ;  /* 0x00000006130e7225 */ /* 0x000fc800078e00ff */
[----:B------:R-:W-:Y:S01]  /*0fb0*/  IMAD.X R23, RZ, RZ, R23, P1 ;  /* 0x000000ffff177224 */ /* 0x000fe200008e0617 */
[----:B------:R-:W-:Y:S01]  /*0fc0*/  IADD3 R25, P1, PT, -R14, R11, RZ ;  /* 0x0000000b0e197210 */ /* 0x000fe20007f3e1ff */
[----:B------:R-:W-:-:S03]  /*0fd0*/  IMAD R15, R19, R7, R15 ;  /* 0x00000007130f7224 */ /* 0x000fc600078e020f */
[-C--:B------:R-:W-:Y:S01]  /*0fe0*/  ISETP.GE.U32.AND P0, PT, R25, R6.reuse, PT ;  /* 0x000000061900720c */ /* 0x080fe20003f06070 */
[----:B------:R-:W-:-:S04]  /*0ff0*/  IMAD R14, R23, R6, R15 ;  /* 0x00000006170e7224 */ /* 0x000fc800078e020f */
[----:B------:R-:W-:Y:S01]  /*1000*/  IMAD.X R17, R17, 0x1, ~R14, P1 ;  /* 0x0000000111117824 */ /* 0x000fe200008e0e0e */
[----:B------:R-:W-:Y:S02]  /*1010*/  IADD3 R11, P1, PT, R25, -R6, RZ ;  /* 0x80000006190b7210 */ /* 0x000fe40007f3e0ff */
[----:B------:R-:W-:Y:S02]  /*1020*/  IADD3 R14, P2, PT, R19, 0x1, RZ ;  /* 0x00000001130e7810 */ /* 0x000fe40007f5e0ff */
[C---:B------:R-:W-:Y:S01]  /*1030*/  ISETP.GE.U32.AND.EX P0, PT, R17.reuse, R7, PT, P0 ;  /* 0x000000071100720c */ /* 0x040fe20003f06100 */
[----:B------:R-:W-:Y:S02]  /*1040*/  IMAD.X R15, R17, 0x1, ~R7, P1 ;  /* 0x00000001110f7824 */ /* 0x000fe400008e0e07 */
[----:B------:R-:W-:Y:S01]  /*1050*/  IMAD.X R16, RZ, RZ, R23, P2 ;  /* 0x000000ffff107224 */ /* 0x000fe200010e0617 */
[----:B------:R-:W-:Y:S02]  /*1060*/  SEL R11, R11, R25, P0 ;  /* 0x000000190b0b7207 */ /* 0x000fe40000000000 */
[----:B------:R-:W-:-:S02]  /*1070*/  SEL R15, R15, R17, P0 ;  /* 0x000000110f0f7207 */ /* 0x000fc40000000000 */
[----:B------:R-:W-:Y:S02]  /*1080*/  SEL R14, R14, R19, P0 ;  /* 0x000000130e0e7207 */ /* 0x000fe40000000000 */
[----:B------:R-:W-:Y:S02]  /*1090*/  ISETP.GE.U32.AND P1, PT, R11, R6, PT ;  /* 0x000000060b00720c */ /* 0x000fe40003f26070 */
[----:B------:R-:W-:Y:S02]  /*10a0*/  SEL R23, R16, R23, P0 ;  /* 0x0000001710177207 */ /* 0x000fe40000000000 */
[----:B------:R-:W-:Y:S02]  /*10b0*/  IADD3 R11, P2, PT, R14, 0x1, RZ ;  /* 0x000000010e0b7810 */ /* 0x000fe40007f5e0ff */
[----:B------:R-:W-:Y:S01]  /*10c0*/  ISETP.GE.U32.AND.EX P0, PT, R15, R7, PT, P1 ;  /* 0x000000070f00720c */ /* 0x000fe20003f06110 */
[----:B------:R-:W-:Y:S01]  /*10d0*/  IMAD.MOV.U32 R7, RZ, RZ, 0x0 ;  /* 0x00000000ff077424 */ /* 0x000fe200078e00ff */
[----:B------:R-:W-:-:S02]  /*10e0*/  IADD3.X R6, PT, PT, RZ, R23, RZ, P2, !PT ;  /* 0x00000017ff067210 */ /* 0x000fc400017fe4ff */
[----:B------:R-:W-:Y:S02]  /*10f0*/  SEL R11, R11, R14, P0 ;  /* 0x0000000e0b0b7207 */ /* 0x000fe40000000000 */
[----:B------:R-:W-:Y:S02]  /*1100*/  SEL R6, R6, R23, P0 ;  /* 0x0000001706067207 */ /* 0x000fe40000000000 */
[-C--:B------:R-:W-:Y:S02]  /*1110*/  IADD3 R14, P2, PT, RZ, -R11.reuse, RZ ;  /* 0x8000000bff0e7210 */ /* 0x080fe40007f5e0ff */
[----:B------:R-:W-:Y:S02]  /*1120*/  ISETP.GE.AND P1, PT, R21, RZ, PT ;  /* 0x000000ff1500720c */ /* 0x000fe40003f26270 */
[----:B------:R-:W-:Y:S01]  /*1130*/  ISETP.NE.U32.AND P0, PT, R12, RZ, PT ;  /* 0x000000ff0c00720c */ /* 0x000fe20003f05070 */
[----:B------:R-:W-:Y:S01]  /*1140*/  IMAD.X R21, RZ, RZ, ~R6, P2 ;  /* 0x000000ffff157224 */ /* 0x000fe200010e0e06 */
[----:B------:R-:W-:-:S02]  /*1150*/  SEL R11, R14, R11, !P1 ;  /* 0x0000000b0e0b7207 */ /* 0x000fc40004800000 */
[----:B------:R-:W-:Y:S02]  /*1160*/  ISETP.NE.AND.EX P0, PT, R13, RZ, PT, P0 ;  /* 0x000000ff0d00720c */ /* 0x000fe40003f05300 */
[----:B------:R-:W-:Y:S01]  /*1170*/  SEL R21, R21, R6, !P1 ;  /* 0x0000000615157207 */ /* 0x000fe20004800000 */
[----:B------:R-:W-:Y:S01]  /*1180*/  IMAD.MOV.U32 R6, RZ, RZ, R8 ;  /* 0x000000ffff067224 */ /* 0x000fe200078e0008 */
[----:B------:R-:W-:Y:S02]  /*1190*/  SEL R11, R11, 0xffffffff, P0 ;  /* 0xffffffff0b0b7807 */ /* 0x000fe40000000000 */
[----:B------:R-:W-:Y:S01]  /*11a0*/  SEL R21, R21, 0xffffffff, P0 ;  /* 0xffffffff15157807 */ /* 0x000fe20000000000 */
[----:B------:R-:W-:Y:S06]  /*11b0*/  RET.REL.NODEC R6 `(_Z25countOddDivisorsMaxKernelxxPKxiPxS1_) ;  /* 0xffffffec06907950 */ /* 0x000fec0003c3ffff */
        .weak           $__internal_1_$__cuda_sm20_rem_s64
        .type           $__internal_1_$__cuda_sm20_rem_s64,@function
        .size           $__internal_1_$__cuda_sm20_rem_s64,(.L_x_26 - $__internal_1_$__cuda_sm20_rem_s64)
$__internal_1_$__cuda_sm20_rem_s64:
[----:B------:R-:W-:Y:S02]  /*11c0*/  IADD3 R15, P1, PT, RZ, -R8, RZ ;  /* 0x80000008ff0f7210 */ /* 0x000fe40007f3e0ff */
[----:B------:R-:W-:-:S03]  /*11d0*/  ISETP.GE.AND P0, PT, R7, RZ, PT ;  /* 0x000000ff0700720c */ /* 0x000fc60003f06270 */
        /* <DEDUP_REMOVED lines=12> */
[----:B------:R-:W-:Y:S01]  /*12a0*/  IMAD.X R25, RZ, RZ, ~R19, P0 ;  /* 0x000000ffff197224 */ /* 0x000fe200000e0e13 */
[----:B------:R-:W-:-:S03]  /*12b0*/  MOV R19, R16 ;  /* 0x0000001000137202 */ /* 0x000fc60000000f00 */
        /* <DEDUP_REMOVED lines=9> */
[----:B------:R-:W-:Y:S02]  /*1350*/  IADD3 R25, P0, PT, RZ, -R16, RZ ;  /* 0x80000010ff197210 */ /* 0x000fe40007f1e0ff */
[----:B------:R-:W-:Y:S01]  /*1360*/  ISETP.GE.AND P1, PT, R21, RZ, PT ;  /* 0x000000ff1500720c */ /* 0x000fe20003f26270 */
[----:B------:R-:W-:Y:S01]  /*1370*/  IMAD R17, R23, R14, R17 ;  /* 0x0000000e17117224 */ /* 0x000fe200078e0211 */
[----:B------:R-:W-:Y:S01]  /*1380*/  IADD3 R16, P4, PT, RZ, -R11, RZ ;  /* 0x8000000bff107210 */ /* 0x000fe20007f9e0ff */
[----:B------:R-:W-:-:S04]  /*1390*/  IMAD.HI.U32 R18, R19, R25, RZ ;  /* 0x0000001913127227 */ /* 0x000fc800078e00ff */
[----:B------:R-:W-:-:S04]  /*13a0*/  IMAD.X R20, RZ, RZ, ~R17, P0 ;  /* 0x000000ffff147224 */ /* 0x000fc800000e0e11 */
[----:B------:R-:W-:-:S04]  /*13b0*/  IMAD.WIDE.U32 R18, P0, R19, R20, R18 ;  /* 0x0000001413127225 */ /* 0x000fc80007800012 */
[C---:B------:R-:W-:Y:S02]  /*13c0*/  IMAD R17, R23.reuse, R20, RZ ;  /* 0x0000001417117224 */ /* 0x040fe400078e02ff */
[----:B------:R-:W-:Y:S01]  /*13d0*/  IMAD.HI.U32 R18, P2, R23, R25, R18 ;  /* 0x0000001917127227 */ /* 0x000fe20007840012 */
[----:B------:R-:W-:-:S03]  /*13e0*/  SEL R19, R16, R11, !P1 ;  /* 0x0000000b10137207 */ /* 0x000fc60004800000 */
[----:B------:R-:W-:Y:S01]  /*13f0*/  IMAD.HI.U32 R16, R23, R20, RZ ;  /* 0x0000001417107227 */ /* 0x000fe200078e00ff */
[----:B------:R-:W-:-:S03]  /*1400*/  IADD3 R18, P3, PT, R17, R18, RZ ;  /* 0x0000001211127210 */ /* 0x000fc60007f7e0ff */
[----:B------:R-:W-:Y:S02]  /*1410*/  IMAD.X R20, RZ, RZ, ~R21, P4 ;  /* 0x000000ffff147224 */ /* 0x000fe400020e0e15 */
[----:B------:R-:W-:Y:S02]  /*1420*/  IMAD.X R17, R16, 0x1, R23, P0 ;  /* 0x0000000110117824 */ /* 0x000fe400000e0617 */
[----:B------:R-:W-:Y:S01]  /*1430*/  IMAD.HI.U32 R16, R18, R19, RZ ;  /* 0x0000001312107227 */ /* 0x000fe200078e00ff */
[----:B------:R-:W-:Y:S02]  /*1440*/  SEL R23, R20, R21, !P1 ;  /* 0x0000001514177207 */ /* 0x000fe40004800000 */
[----:B------:R-:W-:Y:S01]  /*1450*/  IADD3.X R20, PT, PT, RZ, RZ, R17, P3, P2 ;  /* 0x000000ffff147210 */ /* 0x000fe20001fe4411 */
[----:B------:R-:W-:Y:S02]  /*1460*/  IMAD.MOV.U32 R17, RZ, RZ, RZ ;  /* 0x000000ffff117224 */ /* 0x000fe400078e00ff */
[----:B------:R-:W-:-:S04]  /*1470*/  IMAD.WIDE.U32 R16, R18, R23, R16 ;  /* 0x0000001712107225 */ /* 0x000fc800078e0010 */
[C---:B------:R-:W-:Y:S02]  /*1480*/  IMAD R25, R20.reuse, R23, RZ ;  /* 0x0000001714197224 */ /* 0x040fe400078e02ff */
[----:B------:R-:W-:-:S04]  /*1490*/  IMAD.HI.U32 R16, P0, R20, R19, R16 ;  /* 0x0000001314107227 */ /* 0x000fc80007800010 */
[----:B------:R-:W-:Y:S01]  /*14a0*/  IMAD.HI.U32 R18, R20, R23, RZ ;  /* 0x0000001714127227 */ /* 0x000fe200078e00ff */
[----:B------:R-:W-:-:S03]  /*14b0*/  IADD3 R25, P2, PT, R25, R16, RZ ;  /* 0x0000001019197210 */ /* 0x000fc60007f5e0ff */
[----:B------:R-:W-:Y:S02]  /*14c0*/  IMAD.X R18, RZ, RZ, R18, P0 ;  /* 0x000000ffff127224 */ /* 0x000fe400000e0612 */
[----:B------:R-:W-:-:S03]  /*14d0*/  IMAD.WIDE.U32 R16, R25, R14, RZ ;  /* 0x0000000e19107225 */ /* 0x000fc600078e00ff */
[----:B------:R-:W-:Y:S01]  /*14e0*/  IADD3.X R27, PT, PT, RZ, R18, RZ, P2, !PT ;  /* 0x00000012ff1b7210 */ /* 0x000fe200017fe4ff */
[----:B------:R-:W-:Y:S01]  /*14f0*/  IMAD R25, R25, R15, R17 ;  /* 0x0000000f19197224 */ /* 0x000fe200078e0211 */
[----:B------:R-:W-:-:S03]  /*1500*/  IADD3 R29, P2, PT, -R16, R19, RZ ;  /* 0x00000013101d7210 */ /* 0x000fc60007f5e1ff */
[-C--:B------:R-:W-:Y:S01]  /*1510*/  IMAD R16, R27, R14.reuse, R25 ;  /* 0x0000000e1b107224 */ /* 0x080fe200078e0219 */
[----:B------:R-:W-:-:S03]  /*1520*/  ISETP.GE.U32.AND P0, PT, R29, R14, PT ;  /* 0x0000000e1d00720c */ /* 0x000fc60003f06070 */
[----:B------:R-:W-:Y:S01]  /*1530*/  IMAD.X R23, R23, 0x1, ~R16, P2 ;  /* 0x0000000117177824 */ /* 0x000fe200010e0e10 */
[----:B------:R-:W-:-:S04]  /*1540*/  IADD3 R17, P2, PT, R29, -R14, RZ ;  /* 0x8000000e1d117210 */ /* 0x000fc80007f5e0ff */
[C---:B------:R-:W-:Y:S01]  /*1550*/  ISETP.GE.U32.AND.EX P0, PT, R23.reuse, R15, PT, P0 ;  /* 0x0000000f1700720c */ /* 0x040fe20003f06100 */
[----:B------:R-:W-:-:S03]  /*1560*/  IMAD.X R19, R23, 0x1, ~R15, P2 ;  /* 0x0000000117137824 */ /* 0x000fc600010e0e0f */
[----:B------:R-:W-:Y:S02]  /*1570*/  SEL R17, R17, R29, P0 ;  /* 0x0000001d11117207 */ /* 0x000fe40000000000 */
[----:B------:R-:W-:Y:S02]  /*1580*/  SEL R19, R19, R23, P0 ;  /* 0x0000001713137207 */ /* 0x000fe40000000000 */
[CC--:B------:R-:W-:Y:S02]  /*1590*/  ISETP.GE.U32.AND P0, PT, R17.reuse, R14.reuse, PT ;  /* 0x0000000e1100720c */ /* 0x0c0fe40003f06070 */
[----:B------:R-:W-:Y:S02]  /*15a0*/  IADD3 R14, P2, PT, R17, -R14, RZ ;  /* 0x8000000e110e7210 */ /* 0x000fe40007f5e0ff */
[----:B------:R-:W-:-:S03]  /*15b0*/  ISETP.GE.U32.AND.EX P0, PT, R19, R15, PT, P0 ;  /* 0x0000000f1300720c */ /* 0x000fc60003f06100 */
[----:B------:R-:W-:Y:S01]  /*15c0*/  IMAD.X R15, R19, 0x1, ~R15, P2 ;  /* 0x00000001130f7824 */ /* 0x000fe200010e0e0f */
[----:B------:R-:W-:-:S04]  /*15d0*/  SEL R14, R14, R17, P0 ;  /* 0x000000110e0e7207 */ /* 0x000fc80000000000 */
[----:B------:R-:W-:Y:S02]  /*15e0*/  SEL R15, R15, R19, P0 ;  /* 0x000000130f0f7207 */ /* 0x000fe40000000000 */
[-C--:B------:R-:W-:Y:S02]  /*15f0*/  IADD3 R17, P2, PT, RZ, -R14.reuse, RZ ;  /* 0x8000000eff117210 */ /* 0x080fe40007f5e0ff */
[----:B------:R-:W-:Y:S02]  /*1600*/  ISETP.NE.U32.AND P0, PT, R8, RZ, PT ;  /* 0x000000ff0800720c */ /* 0x000fe40003f05070 */
[----:B------:R-:W-:Y:S01]  /*1610*/  SEL R8, R17, R14, !P1 ;  /* 0x0000000e11087207 */ /* 0x000fe20004800000 */
[----:B------:R-:W-:Y:S01]  /*1620*/  IMAD.X R16, RZ, RZ, ~R15, P2 ;  /* 0x000000ffff107224 */ /* 0x000fe200010e0e0f */
[----:B------:R-:W-:Y:S01]  /*1630*/  ISETP.NE.AND.EX P0, PT, R7, RZ, PT, P0 ;  /* 0x000000ff0700720c */ /* 0x000fe20003f05300 */
[----:B------:R-:W-:-:S03]  /*1640*/  IMAD.MOV.U32 R7, RZ, RZ, 0x0 ;  /* 0x00000000ff077424 */ /* 0x000fc600078e00ff */
[----:B------:R-:W-:Y:S02]  /*1650*/  SEL R14, R16, R15, !P1 ;  /* 0x0000000f100e7207 */ /* 0x000fe40004800000 */
[----:B------:R-:W-:Y:S02]  /*1660*/  SEL R8, R8, 0xffffffff, P0 ;  /* 0xffffffff08087807 */ /* 0x000fe40000000000 */
[----:B------:R-:W-:Y:S01]  /*1670*/  SEL R14, R14, 0xffffffff, P0 ;  /* 0xffffffff0e0e7807 */ /* 0x000fe20000000000 */
[----:B------:R-:W-:Y:S06]  /*1680*/  RET.REL.NODEC R6 `(_Z25countOddDivisorsMaxKernelxxPKxiPxS1_) ;  /* 0xffffffe8065c7950 */ /* 0x000fec0003c3ffff */
.L_x_24:
[----:B------:R-:W-:-:S00]  /*1690*/  BRA `(.L_x_24) ;  /* 0xfffffffc00fc7947 */ /* 0x000fc0000383ffff */
[----:B------:R-:W-:-:S00]  /*16a0*/  NOP ;  /* 0x0000000000007918 */ /* 0x000fc00000000000 */
        /* <DEDUP_REMOVED lines=13> */
.L_x_26:


//--------------------- .nv.shared._Z25countOddDivisorsMaxKernelxxPKxiPxS1_ --------------------------
	.section	.nv.shared._Z25countOddDivisorsMaxKernelxxPKxiPxS1_,"aw",@nobits
	.sectionflags	@""
	.align	16
	.zero		1024


//--------------------- .nv.shared.reserved.0     --------------------------
	.section	.nv.shared.reserved.0,"aw",@nobits
	.weak		__nv_reservedSMEM_offset_0_alias
	.size		__nv_reservedSMEM_offset_0_alias, 0, 64
	.other		__nv_reservedSMEM_offset_0_alias,@"STO_CUDA_RESERVED_SHARED STV_DEFAULT"
__nv_reservedSMEM_offset_0_alias:
	.zero		0
	.zero		64


//--------------------- .nv.constant0._Z25countOddDivisorsMaxKernelxxPKxiPxS1_ --------------------------
	.section	.nv.constant0._Z25countOddDivisorsMaxKernelxxPKxiPxS1_,"a",@progbits
	.sectionflags	@""
	.align	4
.nv.constant0._Z25countOddDivisorsMaxKernelxxPKxiPxS1_:
	.zero		944


//--------------------- SYMBOLS --------------------------

	.type		.nv.reservedSmem.offset0,@object
	.size		.nv.reservedSmem.offset0,0x4
	.type		.nv.reservedSmem.cap,@object
	.size		.nv.reservedSmem.cap,0x4
